//
// Generated by NVIDIA NVVM Compiler
//
// Compiler Build ID: CL-36424714
// Cuda compilation tools, release 13.0, V13.0.88
// Based on NVVM 20.0.0
//

.version 9.0
.target sm_100
.address_size 64

	// .globl	_Z6kernelPfi

.visible .entry _Z6kernelPfi(
	.param .u64 .ptr .align 1 _Z6kernelPfi_param_0,
	.param .u32 _Z6kernelPfi_param_1
)
{
	.reg .pred 	%p<6>;
	.reg .b32 	%r<16>;
	.reg .b32 	%f<18>;
	.reg .b64 	%rd<5>;

	ld.param.u64 	%rd2, [_Z6kernelPfi_param_0];
	ld.param.u32 	%r8, [_Z6kernelPfi_param_1];
	setp.lt.s32 	%p1, %r8, 1;
	@%p1 bra 	$L__BB0_8;
	cvta.to.global.u64 	%rd3, %rd2;
	mov.u32 	%r9, %tid.x;
	mov.u32 	%r10, %ntid.x;
	mov.u32 	%r11, %ctaid.x;
	mad.lo.s32 	%r12, %r11, %r10, %r9;
	mul.wide.s32 	%rd4, %r12, 4;
	add.s64 	%rd1, %rd3, %rd4;
	ld.global.f32 	%f17, [%rd1];
	and.b32  	%r1, %r8, 3;
	setp.lt.u32 	%p2, %r8, 4;
	@%p2 bra 	$L__BB0_4;
	and.b32  	%r13, %r8, 2147483644;
	neg.s32 	%r14, %r13;
$L__BB0_3:
	add.f32 	%f10, %f17, 0f3F800000;
	add.f32 	%f11, %f10, 0f3F800000;
	add.f32 	%f12, %f11, 0f3F800000;
	add.f32 	%f17, %f12, 0f3F800000;
	add.s32 	%r14, %r14, 4;
	setp.ne.s32 	%p3, %r14, 0;
	@%p3 bra 	$L__BB0_3;
$L__BB0_4:
	setp.eq.s32 	%p4, %r1, 0;
	@%p4 bra 	$L__BB0_7;
	neg.s32 	%r15, %r1;
$L__BB0_6:
	.pragma "nounroll";
	add.f32 	%f17, %f17, 0f3F800000;
	add.s32 	%r15, %r15, 1;
	setp.ne.s32 	%p5, %r15, 0;
	@%p5 bra 	$L__BB0_6;
$L__BB0_7:
	st.global.f32 	[%rd1], %f17;
$L__BB0_8:
	ret;

}


// ===== COMPILED SASS (sm_100) =====

	.target	sm_100

	.elftype	@"ET_EXEC"


//--------------------- .note.nv.tkinfo           --------------------------
	.section	.note.nv.tkinfo,"",@"SHT_NOTE"
	.sectionflags	@"SHF_NOTE_NV_TKINFO"
	.tkinfo
        /*0018*/ 	.word	0x00000002
        /*0030*/ 	.string	""
        /*0030*/ 	.string	"ptxas"
        /*0030*/ 	.string	"Cuda compilation tools, release 13.0, V13.0.88"
        /*0030*/ 	.string	"Build cuda_13.0.r13.0/compiler.36424714_0"
        /*0030*/ 	.string	"-arch sm_100 -m 64 "



//--------------------- .note.nv.cuinfo           --------------------------
	.section	.note.nv.cuinfo,"",@"SHT_NOTE"
	.sectionflags	@"SHF_NOTE_NV_CUINFO"
        /*0018*/ 	.short	0x0002
        /*001a*/ 	.short	0x0064
        /*001c*/ 	.short	0x0082
	.zero		2


//--------------------- .nv.info                  --------------------------
	.section	.nv.info,"",@"SHT_CUDA_INFO"
	.align	4


	//----- nvinfo : EIATTR_REGCOUNT
	.align		4
        /*0000*/ 	.byte	0x04, 0x2f
        /*0002*/ 	.short	(.L_1 - .L_0)
	.align		4
.L_0:
        /*0004*/ 	.word	index@(_Z6kernelPfi)
        /*0008*/ 	.word	0x00000009


	//----- nvinfo : EIATTR_FRAME_SIZE
	.align		4
.L_1:
        /*000c*/ 	.byte	0x04, 0x11
        /*000e*/ 	.short	(.L_3 - .L_2)
	.align		4
.L_2:
        /*0010*/ 	.word	index@(_Z6kernelPfi)
        /*0014*/ 	.word	0x00000000


	//----- nvinfo : EIATTR_MIN_STACK_SIZE
	.align		4
.L_3:
        /*0018*/ 	.byte	0x04, 0x12
        /*001a*/ 	.short	(.L_5 - .L_4)
	.align		4
.L_4:
        /*001c*/ 	.word	index@(_Z6kernelPfi)
        /*0020*/ 	.word	0x00000000
.L_5:


//--------------------- .nv.compat                --------------------------
	.section	.nv.compat,"",@"SHT_CUDA_COMPAT_INFO"
	.align	4
        /*0000*/ 	.byte	0x02, 0x09, 0x00, 0x00, 0x02, 0x02, 0x01, 0x00, 0x02, 0x05, 0x05, 0x00, 0x03, 0x07, 0x01, 0x01
        /*0010*/ 	.byte	0x02, 0x03, 0x00, 0x00, 0x02, 0x06, 0x01, 0x00, 0x04, 0x0b, 0x08, 0x00, 0x09, 0x00, 0x00, 0x00
        /*0020*/ 	.byte	0x00, 0x00, 0x00, 0x00


//--------------------- .nv.info._Z6kernelPfi     --------------------------
	.section	.nv.info._Z6kernelPfi,"",@"SHT_CUDA_INFO"
	.sectionflags	@""
	.align	4


	//----- nvinfo : EIATTR_CUDA_API_VERSION
	.align		4
        /*0000*/ 	.byte	0x04, 0x37
        /*0002*/ 	.short	(.L_7 - .L_6)
.L_6:
        /*0004*/ 	.word	0x00000082


	//----- nvinfo : EIATTR_KPARAM_INFO
	.align		4
.L_7:
        /*0008*/ 	.byte	0x04, 0x17
        /*000a*/ 	.short	(.L_9 - .L_8)
.L_8:
        /*000c*/ 	.word	0x00000000
        /*0010*/ 	.short	0x0001
        /*0012*/ 	.short	0x0008
        /*0014*/ 	.byte	0x00, 0xf0, 0x11, 0x00


	//----- nvinfo : EIATTR_KPARAM_INFO
	.align		4
.L_9:
        /*0018*/ 	.byte	0x04, 0x17
        /*001a*/ 	.short	(.L_11 - .L_10)
.L_10:
        /*001c*/ 	.word	0x00000000
        /*0020*/ 	.short	0x0000
        /*0022*/ 	.short	0x0000
        /*0024*/ 	.byte	0x00, 0xf5, 0x21, 0x00


	//----- nvinfo : EIATTR_SPARSE_MMA_MASK
	.align		4
.L_11:
        /*0028*/ 	.byte	0x03, 0x50
        /*002a*/ 	.short	0x0000


	//----- nvinfo : EIATTR_MAXREG_COUNT
	.align		4
        /*002c*/ 	.byte	0x03, 0x1b
        /*002e*/ 	.short	0x00ff


	//----- nvinfo : EIATTR_MERCURY_ISA_VERSION
	.align		4
        /*0030*/ 	.byte	0x03, 0x5f
        /*0032*/ 	.short	0x0101


	//----- nvinfo : EIATTR_VRC_CTA_INIT_COUNT
	.align		4
        /*0034*/ 	.byte	0x02, 0x4a
	.zero		1
	.zero		1


	//----- nvinfo : EIATTR_EXIT_INSTR_OFFSETS
	.align		4
        /*0038*/ 	.byte	0x04, 0x1c
        /*003a*/ 	.short	(.L_13 - .L_12)


	//   ....[0]....
.L_12:
        /*003c*/ 	.word	0x00000030


	//   ....[1]....
        /*0040*/ 	.word	0x00000490


	//----- nvinfo : EIATTR_CBANK_PARAM_SIZE
	.align		4
.L_13:
        /*0044*/ 	.byte	0x03, 0x19
        /*0046*/ 	.short	0x000c


	//----- nvinfo : EIATTR_PARAM_CBANK
	.align		4
        /*0048*/ 	.byte	0x04, 0x0a
        /*004a*/ 	.short	(.L_15 - .L_14)
	.align		4
.L_14:
        /*004c*/ 	.word	index@(.nv.constant0._Z6kernelPfi)
        /*0050*/ 	.short	0x0380
        /*0052*/ 	.short	0x000c


	//----- nvinfo : EIATTR_SW_WAR
	.align		4
.L_15:
        /*0054*/ 	.byte	0x04, 0x36
        /*0056*/ 	.short	(.L_17 - .L_16)
.L_16:
        /*0058*/ 	.word	0x00000008
.L_17:


//--------------------- .nv.callgraph             --------------------------
	.section	.nv.callgraph,"",@"SHT_CUDA_CALLGRAPH"
	.align	4
	.sectionentsize	8
	.align		4
        /*0000*/ 	.word	0x00000000
	.align		4
        /*0004*/ 	.word	0xffffffff
	.align		4
        /*0008*/ 	.word	0x00000000
	.align		4
        /*000c*/ 	.word	0xfffffffe
	.align		4
        /*0010*/ 	.word	0x00000000
	.align		4
        /*0014*/ 	.word	0xfffffffd
	.align		4
        /*0018*/ 	.word	0x00000000
	.align		4
        /*001c*/ 	.word	0xfffffffc


//--------------------- .text._Z6kernelPfi        --------------------------
	.section	.text._Z6kernelPfi,"ax",@progbits
	.align	128
        .global         _Z6kernelPfi
        .type           _Z6kernelPfi,@function
        .size           _Z6kernelPfi,(.L_x_8 - _Z6kernelPfi)
        .other          _Z6kernelPfi,@"STO_CUDA_ENTRY STV_DEFAULT"
_Z6kernelPfi:
.text._Z6kernelPfi:
[----:B------:R-:W-:Y:S08]  /*0000*/  LDC R1, c[0x0][0x37c] ;  /* 0x0000df00ff017b82 */ /* 0x000ff00000000800 */
[----:B------:R-:W0:Y:S02]  /*0010*/  LDC R4, c[0x0][0x388] ;  /* 0x0000e200ff047b82 */ /* 0x000e240000000800 */
[----:B0-----:R-:W-:-:S13]  /*0020*/  ISETP.GE.AND P0, PT, R4, 0x1, PT ;  /* 0x000000010400780c */ /* 0x001fda0003f06270 */
[----:B------:R-:W-:Y:S05]  /*0030*/  @!P0 EXIT ;  /* 0x000000000000894d */ /* 0x000fea0003800000 */
[----:B------:R-:W0:Y:S01]  /*0040*/  S2R R5, SR_TID.X ;  /* 0x0000000000057919 */ /* 0x000e220000002100 */
[----:B------:R-:W1:Y:S01]  /*0050*/  LDC.64 R2, c[0x0][0x380] ;  /* 0x0000e000ff027b82 */ /* 0x000e620000000a00 */
[----:B------:R-:W0:Y:S01]  /*0060*/  LDCU UR6, c[0x0][0x360] ;  /* 0x00006c00ff0677ac */ /* 0x000e220008000800 */
[----:B------:R-:W0:Y:S01]  /*0070*/  S2R R0, SR_CTAID.X ;  /* 0x0000000000007919 */ /* 0x000e220000002500 */
[----:B------:R-:W2:Y:S01]  /*0080*/  LDCU.64 UR4, c[0x0][0x358] ;  /* 0x00006b00ff0477ac */ /* 0x000ea20008000a00 */
[----:B------:R-:W-:Y:S01]  /*0090*/  ISETP.GE.U32.AND P0, PT, R4, 0x4, PT ;  /* 0x000000040400780c */ /* 0x000fe20003f06070 */
[----:B0-----:R-:W-:-:S04]  /*00a0*/  IMAD R5, R0, UR6, R5 ;  /* 0x0000000600057c24 */ /* 0x001fc8000f8e0205 */
[----:B-1----:R-:W-:Y:S01]  /*00b0*/  IMAD.WIDE R2, R5, 0x4, R2 ;  /* 0x0000000405027825 */ /* 0x002fe200078e0202 */
[----:B------:R-:W-:-:S04]  /*00c0*/  LOP3.LUT R0, R4, 0x3, RZ, 0xc0, !PT ;  /* 0x0000000304007812 */ /* 0x000fc800078ec0ff */
[----:B--2---:R0:W5:Y:S03]  /*00d0*/  LDG.E R5, desc[UR4][R2.64] ;  /* 0x0000000402057981 */ /* 0x004166000c1e1900 */
[----:B------:R-:W-:Y:S05]  /*00e0*/  @!P0 BRA `(.L_x_0) ;  /* 0x0000000000c88947 */ /* 0x000fea0003800000 */
[----:B------:R-:W-:-:S04]  /*00f0*/  LOP3.LUT R4, R4, 0x7ffffffc, RZ, 0xc0, !PT ;  /* 0x7ffffffc04047812 */ /* 0x000fc800078ec0ff */
[----:B------:R-:W-:-:S04]  /*0100*/  IADD3 R4, PT, PT, -R4, RZ, RZ ;  /* 0x000000ff04047210 */ /* 0x000fc80007ffe1ff */
[----:B------:R-:W-:-:S13]  /*0110*/  ISETP.GE.AND P0, PT, R4, RZ, PT ;  /* 0x000000ff0400720c */ /* 0x000fda0003f06270 */
[----:B------:R-:W-:Y:S05]  /*0120*/  @P0 BRA `(.L_x_1) ;  /* 0x00000000009c0947 */ /* 0x000fea0003800000 */
[----:B------:R-:W-:Y:S02]  /*0130*/  IADD3 R6, PT, PT, -R4, RZ, RZ ;  /* 0x000000ff04067210 */ /* 0x000fe40007ffe1ff */
[----:B------:R-:W-:Y:S02]  /*0140*/  PLOP3.LUT P0, PT, PT, PT, PT, 0x80, 0x8 ;  /* 0x000000000008781c */ /* 0x000fe40003f0f070 */
[----:B------:R-:W-:-:S13]  /*0150*/  ISETP.GT.AND P1, PT, R6, 0xc, PT ;  /* 0x0000000c0600780c */ /* 0x000fda0003f24270 */
[----:B------:R-:W-:Y:S05]  /*0160*/  @!P1 BRA `(.L_x_2) ;  /* 0x0000000000509947 */ /* 0x000fea0003800000 */
[----:B------:R-:W-:-:S13]  /*0170*/  PLOP3.LUT P0, PT, PT, PT, PT, 0x8, 0x80 ;  /* 0x000000000080781c */ /* 0x000fda0003f0e170 */
.L_x_3:
[----:B-----5:R-:W-:Y:S01]  /*0180*/  FADD R5, R5, 1 ;  /* 0x3f80000005057421 */ /* 0x020fe20000000000 */
[----:B------:R-:W-:-:S03]  /*0190*/  IADD3 R4, PT, PT, R4, 0x10, RZ ;  /* 0x0000001004047810 */ /* 0x000fc60007ffe0ff */
[----:B------:R-:W-:Y:S01]  /*01a0*/  FADD R5, R5, 1 ;  /* 0x3f80000005057421 */ /* 0x000fe20000000000 */
[----:B------:R-:W-:-:S03]  /*01b0*/  ISETP.GE.AND P1, PT, R4, -0xc, PT ;  /* 0xfffffff40400780c */ /* 0x000fc60003f26270 */
[----:B------:R-:W-:-:S04]  /*01c0*/  FADD R5, R5, 1 ;  /* 0x3f80000005057421 */ /* 0x000fc80000000000 */
        /* <DEDUP_REMOVED lines=12> */
[----:B------:R-:W-:Y:S01]  /*0290*/  FADD R5, R5, 1 ;  /* 0x3f80000005057421 */ /* 0x000fe20000000000 */
[----:B------:R-:W-:Y:S06]  /*02a0*/  @!P1 BRA `(.L_x_3) ;  /* 0xfffffffc00b49947 */ /* 0x000fec000383ffff */
.L_x_2:
[----:B------:R-:W-:-:S04]  /*02b0*/  IADD3 R6, PT, PT, -R4, RZ, RZ ;  /* 0x000000ff04067210 */ /* 0x000fc80007ffe1ff */
[----:B------:R-:W-:-:S13]  /*02c0*/  ISETP.GT.AND P1, PT, R6, 0x4, PT ;  /* 0x000000040600780c */ /* 0x000fda0003f24270 */
[----:B------:R-:W-:Y:S05]  /*02d0*/  @!P1 BRA `(.L_x_4) ;  /* 0x0000000000289947 */ /* 0x000fea0003800000 */
[----:B-----5:R-:W-:Y:S01]  /*02e0*/  FADD R5, R5, 1 ;  /* 0x3f80000005057421 */ /* 0x020fe20000000000 */
[----:B------:R-:W-:Y:S02]  /*02f0*/  PLOP3.LUT P0, PT, PT, PT, PT, 0x8, 0x80 ;  /* 0x000000000080781c */ /* 0x000fe40003f0e170 */
[----:B------:R-:W-:Y:S01]  /*0300*/  IADD3 R4, PT, PT, R4, 0x8, RZ ;  /* 0x0000000804047810 */ /* 0x000fe20007ffe0ff */
[----:B------:R-:W-:-:S04]  /*0310*/  FADD R5, R5, 1 ;  /* 0x3f80000005057421 */ /* 0x000fc80000000000 */
[----:B------:R-:W-:-:S04]  /*0320*/  FADD R5, R5, 1 ;  /* 0x3f80000005057421 */ /* 0x000fc80000000000 */
[----:B------:R-:W-:-:S04]  /*0330*/  FADD R5, R5, 1 ;  /* 0x3f80000005057421 */ /* 0x000fc80000000000 */
[----:B------:R-:W-:-:S04]  /*0340*/  FADD R5, R5, 1 ;  /* 0x3f80000005057421 */ /* 0x000fc80000000000 */
[----:B------:R-:W-:-:S04]  /*0350*/  FADD R5, R5, 1 ;  /* 0x3f80000005057421 */ /* 0x000fc80000000000 */
[----:B------:R-:W-:-:S04]  /*0360*/  FADD R5, R5, 1 ;  /* 0x3f80000005057421 */ /* 0x000fc80000000000 */
[----:B------:R-:W-:-:S07]  /*0370*/  FADD R5, R5, 1 ;  /* 0x3f80000005057421 */ /* 0x000fce0000000000 */
.L_x_4:
[----:B------:R-:W-:-:S13]  /*0380*/  ISETP.NE.OR P0, PT, R4, RZ, P0 ;  /* 0x000000ff0400720c */ /* 0x000fda0000705670 */
[----:B------:R-:W-:Y:S05]  /*0390*/  @!P0 BRA `(.L_x_0) ;  /* 0x00000000001c8947 */ /* 0x000fea0003800000 */
.L_x_1:
[----:B------:R-:W-:Y:S01]  /*03a0*/  IADD3 R4, PT, PT, R4, 0x4, RZ ;  /* 0x0000000404047810 */ /* 0x000fe20007ffe0ff */
[----:B-----5:R-:W-:-:S03]  /*03b0*/  FADD R5, R5, 1 ;  /* 0x3f80000005057421 */ /* 0x020fc60000000000 */
[----:B------:R-:W-:Y:S01]  /*03c0*/  ISETP.NE.AND P0, PT, R4, RZ, PT ;  /* 0x000000ff0400720c */ /* 0x000fe20003f05270 */
[----:B------:R-:W-:-:S04]  /*03d0*/  FADD R5, R5, 1 ;  /* 0x3f80000005057421 */ /* 0x000fc80000000000 */
[----:B------:R-:W-:-:S04]  /*03e0*/  FADD R5, R5, 1 ;  /* 0x3f80000005057421 */ /* 0x000fc80000000000 */
[----:B------:R-:W-:-:S04]  /*03f0*/  FADD R5, R5, 1 ;  /* 0x3f80000005057421 */ /* 0x000fc80000000000 */
[----:B------:R-:W-:Y:S05]  /*0400*/  @P0 BRA `(.L_x_1) ;  /* 0xfffffffc00e40947 */ /* 0x000fea000383ffff */
.L_x_0:
[----:B------:R-:W-:-:S13]  /*0410*/  ISETP.NE.AND P0, PT, R0, RZ, PT ;  /* 0x000000ff0000720c */ /* 0x000fda0003f05270 */
[----:B------:R-:W-:Y:S05]  /*0420*/  @!P0 BRA `(.L_x_5) ;  /* 0x0000000000148947 */ /* 0x000fea0003800000 */
[----:B------:R-:W-:-:S07]  /*0430*/  IADD3 R0, PT, PT, -R0, RZ, RZ ;  /* 0x000000ff00007210 */ /* 0x000fce0007ffe1ff */
.L_x_6:
[----:B------:R-:W-:Y:S01]  /*0440*/  IADD3 R0, PT, PT, R0, 0x1, RZ ;  /* 0x0000000100007810 */ /* 0x000fe20007ffe0ff */
[----:B-----5:R-:W-:-:S03]  /*0450*/  FADD R5, R5, 1 ;  /* 0x3f80000005057421 */ /* 0x020fc60000000000 */
[----:B------:R-:W-:-:S13]  /*0460*/  ISETP.NE.AND P0, PT, R0, RZ, PT ;  /* 0x000000ff0000720c */ /* 0x000fda0003f05270 */
[----:B------:R-:W-:Y:S05]  /*0470*/  @P0 BRA `(.L_x_6) ;  /* 0xfffffffc00f00947 */ /* 0x000fea000383ffff */
.L_x_5:
[----:B-----5:R-:W-:Y:S01]  /*0480*/  STG.E desc[UR4][R2.64], R5 ;  /* 0x0000000502007986 */ /* 0x020fe2000c101904 */
[----:B------:R-:W-:Y:S05]  /*0490*/  EXIT ;  /* 0x000000000000794d */ /* 0x000fea0003800000 */
.L_x_7:
[----:B------:R-:W-:-:S00]  /*04a0*/  BRA `(.L_x_7) ;  /* 0xfffffffc00fc7947 */ /* 0x000fc0000383ffff */
[----:B------:R-:W-:-:S00]  /*04b0*/  NOP ;  /* 0x0000000000007918 */ /* 0x000fc00000000000 */
        /* <DEDUP_REMOVED lines=12> */
.L_x_8:


//--------------------- .nv.shared.reserved.0     --------------------------
	.section	.nv.shared.reserved.0,"aw",@nobits
	.weak		__nv_reservedSMEM_offset_0_alias
	.size		__nv_reservedSMEM_offset_0_alias, 0, 64
	.other		__nv_reservedSMEM_offset_0_alias,@"STO_CUDA_RESERVED_SHARED STV_DEFAULT"
__nv_reservedSMEM_offset_0_alias:
	.zero		0
	.zero		64


//--------------------- .nv.constant0._Z6kernelPfi --------------------------
	.section	.nv.constant0._Z6kernelPfi,"a",@progbits
	.sectionflags	@""
	.align	4
.nv.constant0._Z6kernelPfi:
	.zero		908


//--------------------- SYMBOLS --------------------------

	.type		.nv.reservedSmem.offset0,@object
	.size		.nv.reservedSmem.offset0,0x4
